//
// Generated by NVIDIA NVVM Compiler
//
// Compiler Build ID: CL-36424714
// Cuda compilation tools, release 13.0, V13.0.88
// Based on NVVM 20.0.0
//

.version 9.0
.target sm_100
.address_size 64

	// .globl	_Z7get_maxPii

.visible .entry _Z7get_maxPii(
	.param .u64 .ptr .align 1 _Z7get_maxPii_param_0,
	.param .u32 _Z7get_maxPii_param_1
)
{
	.reg .pred 	%p<5>;
	.reg .b32 	%r<12>;
	.reg .b64 	%rd<7>;

	ld.param.u64 	%rd2, [_Z7get_maxPii_param_0];
	ld.param.u32 	%r11, [_Z7get_maxPii_param_1];
	mov.u32 	%r6, %tid.x;
	mov.u32 	%r7, %ntid.x;
	mov.u32 	%r8, %ctaid.x;
	mad.lo.s32 	%r1, %r7, %r8, %r6;
	setp.lt.s32 	%p1, %r11, 33;
	@%p1 bra 	$L__BB0_6;
	cvta.to.global.u64 	%rd3, %rd2;
	mul.wide.s32 	%rd4, %r1, 4;
	add.s64 	%rd1, %rd3, %rd4;
$L__BB0_2:
	mov.u32 	%r2, %r11;
	shr.u32 	%r11, %r2, 1;
	setp.ge.s32 	%p2, %r1, %r11;
	@%p2 bra 	$L__BB0_5;
	shl.b32 	%r9, %r11, 2;
	cvt.u64.u32 	%rd5, %r9;
	add.s64 	%rd6, %rd1, %rd5;
	ld.global.u32 	%r4, [%rd6];
	ld.global.u32 	%r10, [%rd1];
	setp.le.s32 	%p3, %r4, %r10;
	@%p3 bra 	$L__BB0_5;
	st.global.u32 	[%rd1], %r4;
$L__BB0_5:
	bar.sync 	0;
	setp.gt.u32 	%p4, %r2, 65;
	@%p4 bra 	$L__BB0_2;
$L__BB0_6:
	ret;

}


// ===== COMPILED SASS (sm_100) =====

	.target	sm_100

	.elftype	@"ET_EXEC"


//--------------------- .note.nv.tkinfo           --------------------------
	.section	.note.nv.tkinfo,"",@"SHT_NOTE"
	.sectionflags	@"SHF_NOTE_NV_TKINFO"
	.tkinfo
        /*0018*/ 	.word	0x00000002
        /*0030*/ 	.string	""
        /*0030*/ 	.string	"ptxas"
        /*0030*/ 	.string	"Cuda compilation tools, release 13.0, V13.0.88"
        /*0030*/ 	.string	"Build cuda_13.0.r13.0/compiler.36424714_0"
        /*0030*/ 	.string	"-arch sm_100 -m 64 "



//--------------------- .note.nv.cuinfo           --------------------------
	.section	.note.nv.cuinfo,"",@"SHT_NOTE"
	.sectionflags	@"SHF_NOTE_NV_CUINFO"
        /*0018*/ 	.short	0x0002
        /*001a*/ 	.short	0x0064
        /*001c*/ 	.short	0x0082
	.zero		2


//--------------------- .nv.info                  --------------------------
	.section	.nv.info,"",@"SHT_CUDA_INFO"
	.align	4


	//----- nvinfo : EIATTR_REGCOUNT
	.align		4
        /*0000*/ 	.byte	0x04, 0x2f
        /*0002*/ 	.short	(.L_1 - .L_0)
	.align		4
.L_0:
        /*0004*/ 	.word	index@(_Z7get_maxPii)
        /*0008*/ 	.word	0x0000000b


	//----- nvinfo : EIATTR_FRAME_SIZE
	.align		4
.L_1:
        /*000c*/ 	.byte	0x04, 0x11
        /*000e*/ 	.short	(.L_3 - .L_2)
	.align		4
.L_2:
        /*0010*/ 	.word	index@(_Z7get_maxPii)
        /*0014*/ 	.word	0x00000000


	//----- nvinfo : EIATTR_MIN_STACK_SIZE
	.align		4
.L_3:
        /*0018*/ 	.byte	0x04, 0x12
        /*001a*/ 	.short	(.L_5 - .L_4)
	.align		4
.L_4:
        /*001c*/ 	.word	index@(_Z7get_maxPii)
        /*0020*/ 	.word	0x00000000
.L_5:


//--------------------- .nv.compat                --------------------------
	.section	.nv.compat,"",@"SHT_CUDA_COMPAT_INFO"
	.align	4
        /*0000*/ 	.byte	0x02, 0x09, 0x00, 0x00, 0x02, 0x02, 0x01, 0x00, 0x02, 0x05, 0x05, 0x00, 0x03, 0x07, 0x01, 0x01
        /*0010*/ 	.byte	0x02, 0x03, 0x00, 0x00, 0x02, 0x06, 0x01, 0x00, 0x04, 0x0b, 0x08, 0x00, 0x09, 0x00, 0x00, 0x00
        /*0020*/ 	.byte	0x00, 0x00, 0x00, 0x00


//--------------------- .nv.info._Z7get_maxPii    --------------------------
	.section	.nv.info._Z7get_maxPii,"",@"SHT_CUDA_INFO"
	.sectionflags	@""
	.align	4


	//----- nvinfo : EIATTR_CUDA_API_VERSION
	.align		4
        /*0000*/ 	.byte	0x04, 0x37
        /*0002*/ 	.short	(.L_7 - .L_6)
.L_6:
        /*0004*/ 	.word	0x00000082


	//----- nvinfo : EIATTR_KPARAM_INFO
	.align		4
.L_7:
        /*0008*/ 	.byte	0x04, 0x17
        /*000a*/ 	.short	(.L_9 - .L_8)
.L_8:
        /*000c*/ 	.word	0x00000000
        /*0010*/ 	.short	0x0001
        /*0012*/ 	.short	0x0008
        /*0014*/ 	.byte	0x00, 0xf0, 0x11, 0x00


	//----- nvinfo : EIATTR_KPARAM_INFO
	.align		4
.L_9:
        /*0018*/ 	.byte	0x04, 0x17
        /*001a*/ 	.short	(.L_11 - .L_10)
.L_10:
        /*001c*/ 	.word	0x00000000
        /*0020*/ 	.short	0x0000
        /*0022*/ 	.short	0x0000
        /*0024*/ 	.byte	0x00, 0xf5, 0x21, 0x00


	//----- nvinfo : EIATTR_SPARSE_MMA_MASK
	.align		4
.L_11:
        /*0028*/ 	.byte	0x03, 0x50
        /*002a*/ 	.short	0x0000


	//----- nvinfo : EIATTR_MAXREG_COUNT
	.align		4
        /*002c*/ 	.byte	0x03, 0x1b
        /*002e*/ 	.short	0x00ff


	//----- nvinfo : EIATTR_NUM_BARRIERS
	.align		4
        /*0030*/ 	.byte	0x02, 0x4c
        /*0032*/ 	.byte	0x01
	.zero		1


	//----- nvinfo : EIATTR_MERCURY_ISA_VERSION
	.align		4
        /*0034*/ 	.byte	0x03, 0x5f
        /*0036*/ 	.short	0x0101


	//----- nvinfo : EIATTR_VRC_CTA_INIT_COUNT
	.align		4
        /*0038*/ 	.byte	0x02, 0x4a
	.zero		1
	.zero		1


	//----- nvinfo : EIATTR_EXIT_INSTR_OFFSETS
	.align		4
        /*003c*/ 	.byte	0x04, 0x1c
        /*003e*/ 	.short	(.L_13 - .L_12)


	//   ....[0]....
.L_12:
        /*0040*/ 	.word	0x00000050


	//   ....[1]....
        /*0044*/ 	.word	0x000001c0


	//----- nvinfo : EIATTR_CRS_STACK_SIZE
	.align		4
.L_13:
        /*0048*/ 	.byte	0x04, 0x1e
        /*004a*/ 	.short	(.L_15 - .L_14)
.L_14:
        /*004c*/ 	.word	0x00000000


	//----- nvinfo : EIATTR_CBANK_PARAM_SIZE
	.align		4
.L_15:
        /*0050*/ 	.byte	0x03, 0x19
        /*0052*/ 	.short	0x000c


	//----- nvinfo : EIATTR_PARAM_CBANK
	.align		4
        /*0054*/ 	.byte	0x04, 0x0a
        /*0056*/ 	.short	(.L_17 - .L_16)
	.align		4
.L_16:
        /*0058*/ 	.word	index@(.nv.constant0._Z7get_maxPii)
        /*005c*/ 	.short	0x0380
        /*005e*/ 	.short	0x000c


	//----- nvinfo : EIATTR_SW_WAR
	.align		4
.L_17:
        /*0060*/ 	.byte	0x04, 0x36
        /*0062*/ 	.short	(.L_19 - .L_18)
.L_18:
        /*0064*/ 	.word	0x00000008
.L_19:


//--------------------- .nv.callgraph             --------------------------
	.section	.nv.callgraph,"",@"SHT_CUDA_CALLGRAPH"
	.align	4
	.sectionentsize	8
	.align		4
        /*0000*/ 	.word	0x00000000
	.align		4
        /*0004*/ 	.word	0xffffffff
	.align		4
        /*0008*/ 	.word	0x00000000
	.align		4
        /*000c*/ 	.word	0xfffffffe
	.align		4
        /*0010*/ 	.word	0x00000000
	.align		4
        /*0014*/ 	.word	0xfffffffd
	.align		4
        /*0018*/ 	.word	0x00000000
	.align		4
        /*001c*/ 	.word	0xfffffffc


//--------------------- .text._Z7get_maxPii       --------------------------
	.section	.text._Z7get_maxPii,"ax",@progbits
	.align	128
        .global         _Z7get_maxPii
        .type           _Z7get_maxPii,@function
        .size           _Z7get_maxPii,(.L_x_4 - _Z7get_maxPii)
        .other          _Z7get_maxPii,@"STO_CUDA_ENTRY STV_DEFAULT"
_Z7get_maxPii:
.text._Z7get_maxPii:
[----:B------:R-:W-:Y:S08]  /*0000*/  LDC R1, c[0x0][0x37c] ;  /* 0x0000df00ff017b82 */ /* 0x000ff00000000800 */
[----:B------:R-:W0:Y:S01]  /*0010*/  LDC R0, c[0x0][0x388] ;  /* 0x0000e200ff007b82 */ /* 0x000e220000000800 */
[----:B------:R-:W1:Y:S01]  /*0020*/  S2R R7, SR_TID.X ;  /* 0x0000000000077919 */ /* 0x000e620000002100 */
[----:B0-----:R-:W-:-:S02]  /*0030*/  ISETP.GE.AND P0, PT, R0, 0x21, PT ;  /* 0x000000210000780c */ /* 0x001fc40003f06270 */
[----:B------:R-:W0:Y:S11]  /*0040*/  S2R R0, SR_CTAID.X ;  /* 0x0000000000007919 */ /* 0x000e360000002500 */
[----:B-1----:R-:W-:Y:S05]  /*0050*/  @!P0 EXIT ;  /* 0x000000000000894d */ /* 0x002fea0003800000 */
[----:B------:R-:W1:Y:S01]  /*0060*/  LDC.64 R2, c[0x0][0x380] ;  /* 0x0000e000ff027b82 */ /* 0x000e620000000a00 */
[----:B------:R-:W0:Y:S01]  /*0070*/  LDCU UR4, c[0x0][0x360] ;  /* 0x00006c00ff0477ac */ /* 0x000e220008000800 */
[----:B------:R-:W2:Y:S01]  /*0080*/  LDCU UR5, c[0x0][0x388] ;  /* 0x00007100ff0577ac */ /* 0x000ea20008000800 */
[----:B------:R-:W3:Y:S01]  /*0090*/  LDCU.64 UR6, c[0x0][0x358] ;  /* 0x00006b00ff0677ac */ /* 0x000ee20008000a00 */
[----:B0-----:R-:W-:Y:S02]  /*00a0*/  IMAD R7, R0, UR4, R7 ;  /* 0x0000000400077c24 */ /* 0x001fe4000f8e0207 */
[----:B--2---:R-:W-:Y:S02]  /*00b0*/  IMAD.U32 R0, RZ, RZ, UR5 ;  /* 0x00000005ff007e24 */ /* 0x004fe4000f8e00ff */
[----:B-1-3--:R-:W-:-:S07]  /*00c0*/  IMAD.WIDE R2, R7, 0x4, R2 ;  /* 0x0000000407027825 */ /* 0x00afce00078e0202 */
.L_x_2:
[--C-:B------:R-:W-:Y:S01]  /*00d0*/  IMAD.MOV.U32 R8, RZ, RZ, R0.reuse ;  /* 0x000000ffff087224 */ /* 0x100fe200078e0000 */
[----:B------:R-:W-:Y:S01]  /*00e0*/  SHF.R.U32.HI R0, RZ, 0x1, R0 ;  /* 0x00000001ff007819 */ /* 0x000fe20000011600 */
[----:B------:R-:W-:Y:S03]  /*00f0*/  BSSY.RECONVERGENT B0, `(.L_x_0) ;  /* 0x0000009000007945 */ /* 0x000fe60003800200 */
[----:B------:R-:W-:-:S13]  /*0100*/  ISETP.GE.AND P0, PT, R7, R0, PT ;  /* 0x000000000700720c */ /* 0x000fda0003f06270 */
[----:B0-----:R-:W-:Y:S05]  /*0110*/  @P0 BRA `(.L_x_1) ;  /* 0x0000000000180947 */ /* 0x001fea0003800000 */
[----:B------:R-:W-:Y:S01]  /*0120*/  LEA R4, P0, R0, R2, 0x2 ;  /* 0x0000000200047211 */ /* 0x000fe200078010ff */
[----:B------:R-:W2:Y:S04]  /*0130*/  LDG.E R6, desc[UR6][R2.64] ;  /* 0x0000000602067981 */ /* 0x000ea8000c1e1900 */
[----:B------:R-:W-:-:S06]  /*0140*/  IMAD.X R5, RZ, RZ, R3, P0 ;  /* 0x000000ffff057224 */ /* 0x000fcc00000e0603 */
[----:B------:R-:W2:Y:S02]  /*0150*/  LDG.E R5, desc[UR6][R4.64] ;  /* 0x0000000604057981 */ /* 0x000ea4000c1e1900 */
[----:B--2---:R-:W-:-:S13]  /*0160*/  ISETP.GT.AND P0, PT, R5, R6, PT ;  /* 0x000000060500720c */ /* 0x004fda0003f04270 */
[----:B------:R0:W-:Y:S02]  /*0170*/  @P0 STG.E desc[UR6][R2.64], R5 ;  /* 0x0000000502000986 */ /* 0x0001e4000c101906 */
.L_x_1:
[----:B------:R-:W-:Y:S05]  /*0180*/  BSYNC.RECONVERGENT B0 ;  /* 0x0000000000007941 */ /* 0x000fea0003800200 */
.L_x_0:
[----:B------:R-:W-:Y:S01]  /*0190*/  BAR.SYNC.DEFER_BLOCKING 0x0 ;  /* 0x0000000000007b1d */ /* 0x000fe20000010000 */
[----:B------:R-:W-:-:S13]  /*01a0*/  ISETP.GT.U32.AND P0, PT, R8, 0x41, PT ;  /* 0x000000410800780c */ /* 0x000fda0003f04070 */
[----:B------:R-:W-:Y:S05]  /*01b0*/  @P0 BRA `(.L_x_2) ;  /* 0xfffffffc00c40947 */ /* 0x000fea000383ffff */
[----:B------:R-:W-:Y:S05]  /*01c0*/  EXIT ;  /* 0x000000000000794d */ /* 0x000fea0003800000 */
.L_x_3:
[----:B------:R-:W-:-:S00]  /*01d0*/  BRA `(.L_x_3) ;  /* 0xfffffffc00fc7947 */ /* 0x000fc0000383ffff */
[----:B------:R-:W-:-:S00]  /*01e0*/  NOP ;  /* 0x0000000000007918 */ /* 0x000fc00000000000 */
        /* <DEDUP_REMOVED lines=9> */
.L_x_4:


//--------------------- .nv.shared.reserved.0     --------------------------
	.section	.nv.shared.reserved.0,"aw",@nobits
	.weak		__nv_reservedSMEM_offset_0_alias
	.size		__nv_reservedSMEM_offset_0_alias, 0, 64
	.other		__nv_reservedSMEM_offset_0_alias,@"STO_CUDA_RESERVED_SHARED STV_DEFAULT"
__nv_reservedSMEM_offset_0_alias:
	.zero		0
	.zero		64


//--------------------- .nv.constant0._Z7get_maxPii --------------------------
	.section	.nv.constant0._Z7get_maxPii,"a",@progbits
	.sectionflags	@""
	.align	4
.nv.constant0._Z7get_maxPii:
	.zero		908


//--------------------- SYMBOLS --------------------------

	.type		.nv.reservedSmem.offset0,@object
	.size		.nv.reservedSmem.offset0,0x4
